	.headerflags	@"EF_CUDA_TEXMODE_UNIFIED EF_CUDA_64BIT_ADDRESS EF_CUDA_ACCELERATORS EF_CUDA_SM90 EF_CUDA_VIRTUAL_SM(EF_CUDA_SM90)"
	.elftype	@"ET_EXEC"


//--------------------- .nv.info                  --------------------------
	.section	.nv.info,"",@"SHT_CUDA_INFO"
	.align	4


	//----- nvinfo : EIATTR_REGCOUNT
	.align		4
        /*0000*/ 	.byte	0x04, 0x2f
        /*0002*/ 	.short	(.L_1 - .L_0)
	.align		4
.L_0:
        /*0004*/ 	.word	index@(triton_poi_fused_convolution_leaky_relu_1)
        /*0008*/ 	.word	0x0000000c


	//----- nvinfo : EIATTR_MIN_STACK_SIZE
	.align		4
.L_1:
        /*000c*/ 	.byte	0x04, 0x12
        /*000e*/ 	.short	(.L_3 - .L_2)
	.align		4
.L_2:
        /*0010*/ 	.word	index@(triton_poi_fused_convolution_leaky_relu_1)
        /*0014*/ 	.word	0x00000000


	//----- nvinfo : EIATTR_FRAME_SIZE
	.align		4
.L_3:
        /*0018*/ 	.byte	0x04, 0x11
        /*001a*/ 	.short	(.L_5 - .L_4)
	.align		4
.L_4:
        /*001c*/ 	.word	index@(triton_poi_fused_convolution_leaky_relu_1)
        /*0020*/ 	.word	0x00000000


	//----- nvinfo : EIATTR_MIN_STACK_SIZE
	.align		4
.L_5:
        /*0024*/ 	.byte	0x04, 0x12
        /*0026*/ 	.short	(.L_7 - .L_6)
	.align		4
.L_6:
        /*0028*/ 	.word	index@(triton_poi_fused_convolution_leaky_relu_1)
        /*002c*/ 	.word	0x00000000
.L_7:


//--------------------- .nv.info.triton_poi_fused_convolution_leaky_relu_1 --------------------------
	.section	.nv.info.triton_poi_fused_convolution_leaky_relu_1,"",@"SHT_CUDA_INFO"
	.sectionflags	@""
	.align	4


	//----- nvinfo : EIATTR_CUDA_API_VERSION
	.align		4
        /*0000*/ 	.byte	0x04, 0x37
        /*0002*/ 	.short	(.L_9 - .L_8)
.L_8:
        /*0004*/ 	.word	0x0000007c


	//----- nvinfo : EIATTR_KPARAM_INFO
	.align		4
.L_9:
        /*0008*/ 	.byte	0x04, 0x17
        /*000a*/ 	.short	(.L_11 - .L_10)
.L_10:
        /*000c*/ 	.word	0x00000000
        /*0010*/ 	.short	0x0002
        /*0012*/ 	.short	0x0010
        /*0014*/ 	.byte	0x00, 0xf0, 0x11, 0x00


	//----- nvinfo : EIATTR_KPARAM_INFO
	.align		4
.L_11:
        /*0018*/ 	.byte	0x04, 0x17
        /*001a*/ 	.short	(.L_13 - .L_12)
.L_12:
        /*001c*/ 	.word	0x00000000
        /*0020*/ 	.short	0x0001
        /*0022*/ 	.short	0x0008
        /*0024*/ 	.byte	0x00, 0xf4, 0x21, 0x00


	//----- nvinfo : EIATTR_KPARAM_INFO
	.align		4
.L_13:
        /*0028*/ 	.byte	0x04, 0x17
        /*002a*/ 	.short	(.L_15 - .L_14)
.L_14:
        /*002c*/ 	.word	0x00000000
        /*0030*/ 	.short	0x0000
        /*0032*/ 	.short	0x0000
        /*0034*/ 	.byte	0x00, 0xf4, 0x21, 0x00


	//----- nvinfo : EIATTR_SPARSE_MMA_MASK
	.align		4
.L_15:
        /*0038*/ 	.byte	0x03, 0x50
        /*003a*/ 	.short	0x0000


	//----- nvinfo : EIATTR_MAXREG_COUNT
	.align		4
        /*003c*/ 	.byte	0x03, 0x1b
        /*003e*/ 	.short	0x00ff


	//----- nvinfo : EIATTR_EXIT_INSTR_OFFSETS
	.align		4
        /*0040*/ 	.byte	0x04, 0x1c
        /*0042*/ 	.short	(.L_17 - .L_16)


	//   ....[0]....
.L_16:
        /*0044*/ 	.word	0x000001f0


	//   ....[1]....
        /*0048*/ 	.word	0x00000210


	//----- nvinfo : EIATTR_REQNTID
	.align		4
.L_17:
        /*004c*/ 	.byte	0x04, 0x10
        /*004e*/ 	.short	(.L_19 - .L_18)
.L_18:
        /*0050*/ 	.word	0x00000020
        /*0054*/ 	.word	0x00000001
        /*0058*/ 	.word	0x00000001


	//----- nvinfo : EIATTR_CBANK_PARAM_SIZE
	.align		4
.L_19:
        /*005c*/ 	.byte	0x03, 0x19
        /*005e*/ 	.short	0x0014


	//----- nvinfo : EIATTR_PARAM_CBANK
	.align		4
        /*0060*/ 	.byte	0x04, 0x0a
        /*0062*/ 	.short	(.L_21 - .L_20)
	.align		4
.L_20:
        /*0064*/ 	.word	index@(.nv.constant0.triton_poi_fused_convolution_leaky_relu_1)
        /*0068*/ 	.short	0x0210
        /*006a*/ 	.short	0x0014


	//----- nvinfo : EIATTR_SW_WAR
	.align		4
.L_21:
        /*006c*/ 	.byte	0x04, 0x36
        /*006e*/ 	.short	(.L_23 - .L_22)
.L_22:
        /*0070*/ 	.word	0x00000008
.L_23:


//--------------------- .nv.callgraph             --------------------------
	.section	.nv.callgraph,"",@"SHT_CUDA_CALLGRAPH"
	.align	4
	.sectionentsize	8
	.align		4
        /*0000*/ 	.word	0x00000000
	.align		4
        /*0004*/ 	.word	0xffffffff
	.align		4
        /*0008*/ 	.word	0x00000000
	.align		4
        /*000c*/ 	.word	0xfffffffe
	.align		4
        /*0010*/ 	.word	0x00000000
	.align		4
        /*0014*/ 	.word	0xfffffffd
	.align		4
        /*0018*/ 	.word	0x00000000
	.align		4
        /*001c*/ 	.word	0xfffffffc


//--------------------- .text.triton_poi_fused_convolution_leaky_relu_1 --------------------------
	.section	.text.triton_poi_fused_convolution_leaky_relu_1,"ax",@progbits
	.align	128
        .global         triton_poi_fused_convolution_leaky_relu_1
        .type           triton_poi_fused_convolution_leaky_relu_1,@function
        .size           triton_poi_fused_convolution_leaky_relu_1,(.L_x_1 - triton_poi_fused_convolution_leaky_relu_1)
        .other          triton_poi_fused_convolution_leaky_relu_1,@"STO_CUDA_ENTRY STV_DEFAULT"
triton_poi_fused_convolution_leaky_relu_1:
.text.triton_poi_fused_convolution_leaky_relu_1:
[----:B------:R-:W0:Y:S02]  /*0000*/  LDC R1, c[0x0][0x28] ;  /* 0x00000a00ff017b82 */ /* 0x000e240000000800 */
[----:B------:R-:W1:Y:S01]  /*0010*/  S2R R0, SR_TID.X ;  /* 0x0000000000007919 */ /* 0x000e620000002100 */
[----:B------:R-:W2:Y:S01]  /*0020*/  LDC.64 R2, c[0x0][0x210] ;  /* 0x00008400ff027b82 */ /* 0x000ea20000000a00 */
[----:B------:R-:W-:Y:S01]  /*0030*/  ULDC.64 UR4, c[0x0][0x208] ;  /* 0x0000820000047ab9 */ /* 0x000fe20000000a00 */
[----:B------:R-:W3:Y:S06]  /*0040*/  S2R R7, SR_CTAID.X ;  /* 0x0000000000077919 */ /* 0x000eec0000002500 */
[----:B------:R-:W4:Y:S01]  /*0050*/  LDC.64 R4, c[0x0][0x218] ;  /* 0x00008600ff047b82 */ /* 0x000f220000000a00 */
[----:B-1----:R-:W-:Y:S01]  /*0060*/  IMAD.SHL.U32 R0, R0, 0x2, RZ ;  /* 0x0000000200007824 */ /* 0x002fe200078e00ff */
[----:B---3--:R-:W-:-:S04]  /*0070*/  SHF.R.S32.HI R6, RZ, 0x19, R7 ;  /* 0x00000019ff067819 */ /* 0x008fc80000011407 */
[----:B------:R-:W-:Y:S02]  /*0080*/  LOP3.LUT R0, R0, 0x3e, RZ, 0xc0, !PT ;  /* 0x0000003e00007812 */ /* 0x000fe400078ec0ff */
[----:B------:R-:W-:-:S03]  /*0090*/  SGXT R6, R6, 0x1 ;  /* 0x000000010606781a */ /* 0x000fc60000000200 */
[----:B------:R-:W-:-:S04]  /*00a0*/  IMAD R7, R7, 0x40, R0 ;  /* 0x0000004007077824 */ /* 0x000fc800078e0200 */
[C---:B--2---:R-:W-:Y:S01]  /*00b0*/  IMAD.WIDE R2, R7.reuse, 0x4, R2 ;  /* 0x0000000407027825 */ /* 0x044fe200078e0202 */
[----:B------:R-:W-:Y:S02]  /*00c0*/  LEA.HI R6, R6, R7, RZ, 0x2 ;  /* 0x0000000706067211 */ /* 0x000fe400078f10ff */
[----:B------:R-:W-:Y:S02]  /*00d0*/  ISETP.GE.AND P2, PT, R7, 0x40, PT ;  /* 0x000000400700780c */ /* 0x000fe40003f46270 */
[----:B------:R-:W-:-:S04]  /*00e0*/  SHF.R.S32.HI R6, RZ, 0x2, R6 ;  /* 0x00000002ff067819 */ /* 0x000fc80000011406 */
[----:B------:R-:W-:-:S04]  /*00f0*/  LEA.HI R0, R6, R6, RZ, 0x2 ;  /* 0x0000000606007211 */ /* 0x000fc800078f10ff */
[----:B------:R-:W-:Y:S01]  /*0100*/  LOP3.LUT R9, R0, 0xfffffffc, RZ, 0xc0, !PT ;  /* 0xfffffffc00097812 */ /* 0x000fe200078ec0ff */
[----:B------:R-:W-:-:S04]  /*0110*/  IMAD.MOV.U32 R0, RZ, RZ, RZ ;  /* 0x000000ffff007224 */ /* 0x000fc800078e00ff */
[----:B------:R-:W-:Y:S01]  /*0120*/  IMAD.IADD R9, R6, 0x1, -R9 ;  /* 0x0000000106097824 */ /* 0x000fe200078e0a09 */
[----:B------:R-:W-:-:S03]  /*0130*/  CS2R R6, SRZ ;  /* 0x0000000000067805 */ /* 0x000fc6000001ff00 */
[----:B----4-:R-:W-:-:S03]  /*0140*/  IMAD.WIDE R4, R9, 0x4, R4 ;  /* 0x0000000409047825 */ /* 0x010fc600078e0204 */
[----:B------:R-:W2:Y:S01]  /*0150*/  @!P2 LDG.E.64 R6, desc[UR4][R2.64] ;  /* 0x000000040206a981 */ /* 0x000ea2000c1e1b00 */
[----:B------:R-:W-:-:S03]  /*0160*/  IMAD.MOV.U32 R9, RZ, RZ, RZ ;  /* 0x000000ffff097224 */ /* 0x000fc600078e00ff */
[----:B------:R-:W2:Y:S04]  /*0170*/  @!P2 LDG.E.EL R0, desc[UR4][R4.64] ;  /* 0x000000040400a981 */ /* 0x000ea8000c2e1900 */
[----:B------:R-:W3:Y:S01]  /*0180*/  @!P2 LDG.E.EL R9, desc[UR4][R4.64] ;  /* 0x000000040409a981 */ /* 0x000ee2000c2e1900 */
[----:B--2---:R-:W-:Y:S02]  /*0190*/  FSETP.GT.AND P1, PT, R7, -R0, PT ;  /* 0x800000000700720b */ /* 0x004fe40003f24000 */
[----:B---3--:R-:W-:Y:S01]  /*01a0*/  FSETP.GT.AND P0, PT, R6, -R9, PT ;  /* 0x800000090600720b */ /* 0x008fe20003f04000 */
[----:B------:R-:W-:Y:S01]  /*01b0*/  FADD R6, R9, R6 ;  /* 0x0000000609067221 */ /* 0x000fe20000000000 */
[----:B------:R-:W-:-:S09]  /*01c0*/  FADD R7, R0, R7 ;  /* 0x0000000700077221 */ /* 0x000fd20000000000 */
[----:B------:R-:W-:Y:S02]  /*01d0*/  @!P1 FMUL R7, R7, 0.0099999997764825820923 ;  /* 0x3c23d70a07079820 */ /* 0x000fe40000400000 */
[----:B------:R-:W-:Y:S01]  /*01e0*/  @!P0 FMUL R6, R6, 0.0099999997764825820923 ;  /* 0x3c23d70a06068820 */ /* 0x000fe20000400000 */
[----:B------:R-:W-:Y:S06]  /*01f0*/  @P2 EXIT ;  /* 0x000000000000294d */ /* 0x000fec0003800000 */
[----:B------:R-:W-:Y:S01]  /*0200*/  STG.E.64 desc[UR4][R2.64], R6 ;  /* 0x0000000602007986 */ /* 0x000fe2000c101b04 */
[----:B------:R-:W-:Y:S05]  /*0210*/  EXIT ;  /* 0x000000000000794d */ /* 0x000fea0003800000 */
.L_x_0:
[----:B------:R-:W-:-:S00]  /*0220*/  BRA `(.L_x_0) ;  /* 0xfffffffc00fc7947 */ /* 0x000fc0000383ffff */
[----:B------:R-:W-:-:S00]  /*0230*/  NOP ;  /* 0x0000000000007918 */ /* 0x000fc00000000000 */
        /* <DEDUP_REMOVED lines=12> */
.L_x_1:


//--------------------- .nv.constant0.triton_poi_fused_convolution_leaky_relu_1 --------------------------
	.section	.nv.constant0.triton_poi_fused_convolution_leaky_relu_1,"a",@progbits
	.sectionflags	@""
	.align	4
.nv.constant0.triton_poi_fused_convolution_leaky_relu_1:
	.zero		548
